//
// Generated by NVIDIA NVVM Compiler
//
// Compiler Build ID: CL-36424714
// Cuda compilation tools, release 13.0, V13.0.88
// Based on NVVM 20.0.0
//

.version 9.0
.target sm_100
.address_size 64

	// .globl	_Z6vecDotPjjji

.visible .entry _Z6vecDotPjjji(
	.param .u64 .ptr .align 1 _Z6vecDotPjjji_param_0,
	.param .u32 _Z6vecDotPjjji_param_1,
	.param .u32 _Z6vecDotPjjji_param_2,
	.param .u32 _Z6vecDotPjjji_param_3
)
{
	.reg .pred 	%p<6>;
	.reg .b32 	%r<84>;
	.reg .b64 	%rd<5>;

	ld.param.u64 	%rd1, [_Z6vecDotPjjji_param_0];
	ld.param.u32 	%r25, [_Z6vecDotPjjji_param_1];
	ld.param.u32 	%r26, [_Z6vecDotPjjji_param_2];
	ld.param.u32 	%r27, [_Z6vecDotPjjji_param_3];
	mov.u32 	%r1, %ctaid.x;
	shl.b32 	%r81, %r1, 9;
	setp.ge.s32 	%p1, %r81, %r27;
	mov.b32 	%r83, 0;
	@%p1 bra 	$L__BB0_8;
	not.b32 	%r31, %r81;
	add.s32 	%r32, %r27, %r31;
	min.u32 	%r33, %r32, 511;
	add.s32 	%r3, %r33, 1;
	and.b32  	%r4, %r3, 3;
	setp.lt.u32 	%p2, %r32, 3;
	mov.b32 	%r83, 0;
	@%p2 bra 	$L__BB0_5;
	add.s32 	%r75, %r81, 1;
	and.b32  	%r35, %r3, 1020;
	neg.s32 	%r74, %r35;
	mov.b32 	%r83, 0;
$L__BB0_3:
	add.s32 	%r36, %r75, -1;
	and.b32  	%r37, %r25, 31;
	shf.l.wrap.b32 	%r38, %r36, %r36, %r37;
	add.s32 	%r39, %r38, %r25;
	xor.b32  	%r40, %r39, %r25;
	and.b32  	%r41, %r26, 31;
	shf.l.wrap.b32 	%r42, %r36, %r36, %r41;
	add.s32 	%r43, %r42, %r26;
	xor.b32  	%r44, %r43, %r26;
	mad.lo.s32 	%r45, %r40, %r44, %r83;
	add.s32 	%r46, %r75, 2;
	shf.l.wrap.b32 	%r47, %r75, %r75, %r37;
	add.s32 	%r48, %r47, %r25;
	xor.b32  	%r49, %r48, %r25;
	shf.l.wrap.b32 	%r50, %r75, %r75, %r41;
	add.s32 	%r51, %r50, %r26;
	xor.b32  	%r52, %r51, %r26;
	mad.lo.s32 	%r53, %r49, %r52, %r45;
	add.s32 	%r54, %r75, 1;
	shf.l.wrap.b32 	%r55, %r54, %r54, %r37;
	add.s32 	%r56, %r55, %r25;
	xor.b32  	%r57, %r56, %r25;
	shf.l.wrap.b32 	%r58, %r54, %r54, %r41;
	add.s32 	%r59, %r58, %r26;
	xor.b32  	%r60, %r59, %r26;
	mad.lo.s32 	%r61, %r57, %r60, %r53;
	shf.l.wrap.b32 	%r62, %r46, %r46, %r37;
	add.s32 	%r63, %r62, %r25;
	xor.b32  	%r64, %r63, %r25;
	shf.l.wrap.b32 	%r65, %r46, %r46, %r41;
	add.s32 	%r66, %r65, %r26;
	xor.b32  	%r67, %r66, %r26;
	mad.lo.s32 	%r83, %r64, %r67, %r61;
	add.s32 	%r75, %r75, 4;
	add.s32 	%r74, %r74, 4;
	setp.ne.s32 	%p3, %r74, 0;
	@%p3 bra 	$L__BB0_3;
	add.s32 	%r81, %r75, -1;
$L__BB0_5:
	setp.eq.s32 	%p4, %r4, 0;
	@%p4 bra 	$L__BB0_8;
	neg.s32 	%r80, %r4;
$L__BB0_7:
	.pragma "nounroll";
	shf.l.wrap.b32 	%r68, %r81, %r81, %r25;
	add.s32 	%r69, %r68, %r25;
	xor.b32  	%r70, %r69, %r25;
	shf.l.wrap.b32 	%r71, %r81, %r81, %r26;
	add.s32 	%r72, %r71, %r26;
	xor.b32  	%r73, %r72, %r26;
	mad.lo.s32 	%r83, %r70, %r73, %r83;
	add.s32 	%r81, %r81, 1;
	add.s32 	%r80, %r80, 1;
	setp.ne.s32 	%p5, %r80, 0;
	@%p5 bra 	$L__BB0_7;
$L__BB0_8:
	cvta.to.global.u64 	%rd2, %rd1;
	mul.wide.u32 	%rd3, %r1, 4;
	add.s64 	%rd4, %rd2, %rd3;
	st.global.u32 	[%rd4], %r83;
	ret;

}


// ===== COMPILED SASS (sm_100) =====

	.target	sm_100

	.elftype	@"ET_EXEC"


//--------------------- .note.nv.tkinfo           --------------------------
	.section	.note.nv.tkinfo,"",@"SHT_NOTE"
	.sectionflags	@"SHF_NOTE_NV_TKINFO"
	.tkinfo
        /*0018*/ 	.word	0x00000002
        /*0030*/ 	.string	""
        /*0030*/ 	.string	"ptxas"
        /*0030*/ 	.string	"Cuda compilation tools, release 13.0, V13.0.88"
        /*0030*/ 	.string	"Build cuda_13.0.r13.0/compiler.36424714_0"
        /*0030*/ 	.string	"-arch sm_100 -m 64 "



//--------------------- .note.nv.cuinfo           --------------------------
	.section	.note.nv.cuinfo,"",@"SHT_NOTE"
	.sectionflags	@"SHF_NOTE_NV_CUINFO"
        /*0018*/ 	.short	0x0002
        /*001a*/ 	.short	0x0064
        /*001c*/ 	.short	0x0082
	.zero		2


//--------------------- .nv.info                  --------------------------
	.section	.nv.info,"",@"SHT_CUDA_INFO"
	.align	4


	//----- nvinfo : EIATTR_REGCOUNT
	.align		4
        /*0000*/ 	.byte	0x04, 0x2f
        /*0002*/ 	.short	(.L_1 - .L_0)
	.align		4
.L_0:
        /*0004*/ 	.word	index@(_Z6vecDotPjjji)
        /*0008*/ 	.word	0x00000013


	//----- nvinfo : EIATTR_FRAME_SIZE
	.align		4
.L_1:
        /*000c*/ 	.byte	0x04, 0x11
        /*000e*/ 	.short	(.L_3 - .L_2)
	.align		4
.L_2:
        /*0010*/ 	.word	index@(_Z6vecDotPjjji)
        /*0014*/ 	.word	0x00000000


	//----- nvinfo : EIATTR_MIN_STACK_SIZE
	.align		4
.L_3:
        /*0018*/ 	.byte	0x04, 0x12
        /*001a*/ 	.short	(.L_5 - .L_4)
	.align		4
.L_4:
        /*001c*/ 	.word	index@(_Z6vecDotPjjji)
        /*0020*/ 	.word	0x00000000
.L_5:


//--------------------- .nv.compat                --------------------------
	.section	.nv.compat,"",@"SHT_CUDA_COMPAT_INFO"
	.align	4
        /*0000*/ 	.byte	0x02, 0x09, 0x00, 0x00, 0x02, 0x02, 0x01, 0x00, 0x02, 0x05, 0x05, 0x00, 0x03, 0x07, 0x01, 0x01
        /*0010*/ 	.byte	0x02, 0x03, 0x00, 0x00, 0x02, 0x06, 0x01, 0x00, 0x04, 0x0b, 0x08, 0x00, 0x09, 0x00, 0x00, 0x00
        /*0020*/ 	.byte	0x00, 0x00, 0x00, 0x00


//--------------------- .nv.info._Z6vecDotPjjji   --------------------------
	.section	.nv.info._Z6vecDotPjjji,"",@"SHT_CUDA_INFO"
	.sectionflags	@""
	.align	4


	//----- nvinfo : EIATTR_CUDA_API_VERSION
	.align		4
        /*0000*/ 	.byte	0x04, 0x37
        /*0002*/ 	.short	(.L_7 - .L_6)
.L_6:
        /*0004*/ 	.word	0x00000082


	//----- nvinfo : EIATTR_KPARAM_INFO
	.align		4
.L_7:
        /*0008*/ 	.byte	0x04, 0x17
        /*000a*/ 	.short	(.L_9 - .L_8)
.L_8:
        /*000c*/ 	.word	0x00000000
        /*0010*/ 	.short	0x0003
        /*0012*/ 	.short	0x0010
        /*0014*/ 	.byte	0x00, 0xf0, 0x11, 0x00


	//----- nvinfo : EIATTR_KPARAM_INFO
	.align		4
.L_9:
        /*0018*/ 	.byte	0x04, 0x17
        /*001a*/ 	.short	(.L_11 - .L_10)
.L_10:
        /*001c*/ 	.word	0x00000000
        /*0020*/ 	.short	0x0002
        /*0022*/ 	.short	0x000c
        /*0024*/ 	.byte	0x00, 0xf0, 0x11, 0x00


	//----- nvinfo : EIATTR_KPARAM_INFO
	.align		4
.L_11:
        /*0028*/ 	.byte	0x04, 0x17
        /*002a*/ 	.short	(.L_13 - .L_12)
.L_12:
        /*002c*/ 	.word	0x00000000
        /*0030*/ 	.short	0x0001
        /*0032*/ 	.short	0x0008
        /*0034*/ 	.byte	0x00, 0xf0, 0x11, 0x00


	//----- nvinfo : EIATTR_KPARAM_INFO
	.align		4
.L_13:
        /*0038*/ 	.byte	0x04, 0x17
        /*003a*/ 	.short	(.L_15 - .L_14)
.L_14:
        /*003c*/ 	.word	0x00000000
        /*0040*/ 	.short	0x0000
        /*0042*/ 	.short	0x0000
        /*0044*/ 	.byte	0x00, 0xf5, 0x21, 0x00


	//----- nvinfo : EIATTR_SPARSE_MMA_MASK
	.align		4
.L_15:
        /*0048*/ 	.byte	0x03, 0x50
        /*004a*/ 	.short	0x0000


	//----- nvinfo : EIATTR_MAXREG_COUNT
	.align		4
        /*004c*/ 	.byte	0x03, 0x1b
        /*004e*/ 	.short	0x00ff


	//----- nvinfo : EIATTR_MERCURY_ISA_VERSION
	.align		4
        /*0050*/ 	.byte	0x03, 0x5f
        /*0052*/ 	.short	0x0101


	//----- nvinfo : EIATTR_VRC_CTA_INIT_COUNT
	.align		4
        /*0054*/ 	.byte	0x02, 0x4a
	.zero		1
	.zero		1


	//----- nvinfo : EIATTR_EXIT_INSTR_OFFSETS
	.align		4
        /*0058*/ 	.byte	0x04, 0x1c
        /*005a*/ 	.short	(.L_17 - .L_16)


	//   ....[0]....
.L_16:
        /*005c*/ 	.word	0x000004e0


	//----- nvinfo : EIATTR_CBANK_PARAM_SIZE
	.align		4
.L_17:
        /*0060*/ 	.byte	0x03, 0x19
        /*0062*/ 	.short	0x0014


	//----- nvinfo : EIATTR_PARAM_CBANK
	.align		4
        /*0064*/ 	.byte	0x04, 0x0a
        /*0066*/ 	.short	(.L_19 - .L_18)
	.align		4
.L_18:
        /*0068*/ 	.word	index@(.nv.constant0._Z6vecDotPjjji)
        /*006c*/ 	.short	0x0380
        /*006e*/ 	.short	0x0014


	//----- nvinfo : EIATTR_SW_WAR
	.align		4
.L_19:
        /*0070*/ 	.byte	0x04, 0x36
        /*0072*/ 	.short	(.L_21 - .L_20)
.L_20:
        /*0074*/ 	.word	0x00000008
.L_21:


//--------------------- .nv.callgraph             --------------------------
	.section	.nv.callgraph,"",@"SHT_CUDA_CALLGRAPH"
	.align	4
	.sectionentsize	8
	.align		4
        /*0000*/ 	.word	0x00000000
	.align		4
        /*0004*/ 	.word	0xffffffff
	.align		4
        /*0008*/ 	.word	0x00000000
	.align		4
        /*000c*/ 	.word	0xfffffffe
	.align		4
        /*0010*/ 	.word	0x00000000
	.align		4
        /*0014*/ 	.word	0xfffffffd
	.align		4
        /*0018*/ 	.word	0x00000000
	.align		4
        /*001c*/ 	.word	0xfffffffc


//--------------------- .text._Z6vecDotPjjji      --------------------------
	.section	.text._Z6vecDotPjjji,"ax",@progbits
	.align	128
        .global         _Z6vecDotPjjji
        .type           _Z6vecDotPjjji,@function
        .size           _Z6vecDotPjjji,(.L_x_5 - _Z6vecDotPjjji)
        .other          _Z6vecDotPjjji,@"STO_CUDA_ENTRY STV_DEFAULT"
_Z6vecDotPjjji:
.text._Z6vecDotPjjji:
[----:B------:R-:W-:Y:S01]  /*0000*/  LDC R1, c[0x0][0x37c] ;  /* 0x0000df00ff017b82 */ /* 0x000fe20000000800 */
[----:B------:R-:W0:Y:S01]  /*0010*/  S2R R0, SR_CTAID.X ;  /* 0x0000000000007919 */ /* 0x000e220000002500 */
[----:B------:R-:W1:Y:S01]  /*0020*/  LDCU UR6, c[0x0][0x390] ;  /* 0x00007200ff0677ac */ /* 0x000e620008000800 */
[----:B------:R-:W-:Y:S01]  /*0030*/  IMAD.MOV.U32 R9, RZ, RZ, RZ ;  /* 0x000000ffff097224 */ /* 0x000fe200078e00ff */
[----:B------:R-:W2:Y:S01]  /*0040*/  LDCU.64 UR4, c[0x0][0x358] ;  /* 0x00006b00ff0477ac */ /* 0x000ea20008000a00 */
[----:B0-----:R-:W-:-:S05]  /*0050*/  IMAD.SHL.U32 R2, R0, 0x200, RZ ;  /* 0x0000020000027824 */ /* 0x001fca00078e00ff */
[----:B-1----:R-:W-:-:S13]  /*0060*/  ISETP.GE.AND P0, PT, R2, UR6, PT ;  /* 0x0000000602007c0c */ /* 0x002fda000bf06270 */
[----:B--2---:R-:W-:Y:S05]  /*0070*/  @P0 BRA `(.L_x_0) ;  /* 0x00000004000c0947 */ /* 0x004fea0003800000 */
[----:B------:R-:W-:Y:S02]  /*0080*/  IMAD.MOV.U32 R5, RZ, RZ, R2 ;  /* 0x000000ffff057224 */ /* 0x000fe400078e0002 */
[----:B------:R-:W-:-:S03]  /*0090*/  IMAD.MOV.U32 R9, RZ, RZ, RZ ;  /* 0x000000ffff097224 */ /* 0x000fc600078e00ff */
[----:B------:R-:W-:-:S05]  /*00a0*/  LOP3.LUT R2, RZ, R5, RZ, 0x33, !PT ;  /* 0x00000005ff027212 */ /* 0x000fca00078e33ff */
[----:B------:R-:W-:-:S05]  /*00b0*/  VIADD R2, R2, UR6 ;  /* 0x0000000602027c36 */ /* 0x000fca0008000000 */
[C---:B------:R-:W-:Y:S02]  /*00c0*/  ISETP.GE.U32.AND P0, PT, R2.reuse, 0x3, PT ;  /* 0x000000030200780c */ /* 0x040fe40003f06070 */
[----:B------:R-:W-:-:S05]  /*00d0*/  VIMNMX.U32 R3, PT, PT, R2, 0x1ff, PT ;  /* 0x000001ff02037848 */ /* 0x000fca0003fe0000 */
[----:B------:R-:W-:-:S05]  /*00e0*/  VIADD R7, R3, 0x1 ;  /* 0x0000000103077836 */ /* 0x000fca0000000000 */
[----:B------:R-:W-:Y:S01]  /*00f0*/  LOP3.LUT R4, R7, 0x3, RZ, 0xc0, !PT ;  /* 0x0000000307047812 */ /* 0x000fe200078ec0ff */
[----:B------:R-:W-:Y:S06]  /*0100*/  @!P0 BRA `(.L_x_1) ;  /* 0x0000000000ac8947 */ /* 0x000fec0003800000 */
[----:B------:R-:W0:Y:S01]  /*0110*/  LDC.64 R2, c[0x0][0x388] ;  /* 0x0000e200ff027b82 */ /* 0x000e220000000a00 */
[----:B------:R-:W-:Y:S01]  /*0120*/  LOP3.LUT R7, R7, 0x3fc, RZ, 0xc0, !PT ;  /* 0x000003fc07077812 */ /* 0x000fe200078ec0ff */
[----:B------:R-:W-:Y:S02]  /*0130*/  VIADD R5, R5, 0x1 ;  /* 0x0000000105057836 */ /* 0x000fe40000000000 */
[----:B------:R-:W-:Y:S02]  /*0140*/  IMAD.MOV.U32 R9, RZ, RZ, RZ ;  /* 0x000000ffff097224 */ /* 0x000fe400078e00ff */
[----:B------:R-:W-:Y:S01]  /*0150*/  IMAD.MOV R7, RZ, RZ, -R7 ;  /* 0x000000ffff077224 */ /* 0x000fe200078e0a07 */
[----:B0-----:R-:W-:Y:S02]  /*0160*/  LOP3.LUT R8, R2, 0x1f, RZ, 0xc0, !PT ;  /* 0x0000001f02087812 */ /* 0x001fe400078ec0ff */
[----:B------:R-:W-:-:S07]  /*0170*/  LOP3.LUT R6, R3, 0x1f, RZ, 0xc0, !PT ;  /* 0x0000001f03067812 */ /* 0x000fce00078ec0ff */
.L_x_2:
[----:B------:R-:W-:Y:S01]  /*0180*/  IADD3 R11, PT, PT, R5, -0x1, RZ ;  /* 0xffffffff050b7810 */ /* 0x000fe20007ffe0ff */
[----:B------:R-:W-:-:S03]  /*0190*/  VIADD R7, R7, 0x4 ;  /* 0x0000000407077836 */ /* 0x000fc60000000000 */
[C-C-:B------:R-:W-:Y:S02]  /*01a0*/  SHF.L.W.U32.HI R13, R11.reuse, R8, R11.reuse ;  /* 0x000000080b0d7219 */ /* 0x140fe40000010e0b */
[----:B------:R-:W-:Y:S02]  /*01b0*/  SHF.L.W.U32.HI R10, R11, R6, R11 ;  /* 0x000000060b0a7219 */ /* 0x000fe40000010e0b */
[----:B------:R-:W-:Y:S01]  /*01c0*/  SHF.L.W.U32.HI R11, R5, R8, R5 ;  /* 0x00000008050b7219 */ /* 0x000fe20000010e05 */
[--C-:B------:R-:W-:Y:S01]  /*01d0*/  IMAD.IADD R13, R13, 0x1, R2.reuse ;  /* 0x000000010d0d7824 */ /* 0x100fe200078e0202 */
[----:B------:R-:W-:Y:S01]  /*01e0*/  ISETP.NE.AND P0, PT, R7, RZ, PT ;  /* 0x000000ff0700720c */ /* 0x000fe20003f05270 */
[----:B------:R-:W-:Y:S02]  /*01f0*/  IMAD.IADD R12, R10, 0x1, R3 ;  /* 0x000000010a0c7824 */ /* 0x000fe400078e0203 */
[----:B------:R-:W-:Y:S01]  /*0200*/  IMAD.IADD R11, R11, 0x1, R2 ;  /* 0x000000010b0b7824 */ /* 0x000fe200078e0202 */
[----:B------:R-:W-:Y:S01]  /*0210*/  LOP3.LUT R10, R13, R2, RZ, 0x3c, !PT ;  /* 0x000000020d0a7212 */ /* 0x000fe200078e3cff */
[----:B------:R-:W-:Y:S01]  /*0220*/  VIADD R13, R5, 0x1 ;  /* 0x00000001050d7836 */ /* 0x000fe20000000000 */
[----:B------:R-:W-:-:S02]  /*0230*/  LOP3.LUT R12, R12, R3, RZ, 0x3c, !PT ;  /* 0x000000030c0c7212 */ /* 0x000fc400078e3cff */
[----:B------:R-:W-:Y:S02]  /*0240*/  LOP3.LUT R11, R11, R2, RZ, 0x3c, !PT ;  /* 0x000000020b0b7212 */ /* 0x000fe400078e3cff */
[----:B------:R-:W-:Y:S01]  /*0250*/  SHF.L.W.U32.HI R15, R13, R8, R13 ;  /* 0x000000080d0f7219 */ /* 0x000fe20000010e0d */
[----:B------:R-:W-:Y:S01]  /*0260*/  IMAD R10, R10, R12, R9 ;  /* 0x0000000c0a0a7224 */ /* 0x000fe200078e0209 */
[CC--:B------:R-:W-:Y:S01]  /*0270*/  SHF.L.W.U32.HI R12, R5.reuse, R6.reuse, R5 ;  /* 0x00000006050c7219 */ /* 0x0c0fe20000010e05 */
[----:B------:R-:W-:Y:S01]  /*0280*/  VIADD R9, R5, 0x2 ;  /* 0x0000000205097836 */ /* 0x000fe20000000000 */
[----:B------:R-:W-:Y:S01]  /*0290*/  SHF.L.W.U32.HI R14, R13, R6, R13 ;  /* 0x000000060d0e7219 */ /* 0x000fe20000010e0d */
[----:B------:R-:W-:Y:S01]  /*02a0*/  IMAD.IADD R15, R15, 0x1, R2 ;  /* 0x000000010f0f7824 */ /* 0x000fe200078e0202 */
[----:B------:R-:W-:Y:S01]  /*02b0*/  IADD3 R12, PT, PT, R12, R3, RZ ;  /* 0x000000030c0c7210 */ /* 0x000fe20007ffe0ff */
[----:B------:R-:W-:Y:S01]  /*02c0*/  VIADD R5, R5, 0x4 ;  /* 0x0000000405057836 */ /* 0x000fe20000000000 */
[C---:B------:R-:W-:Y:S01]  /*02d0*/  SHF.L.W.U32.HI R13, R9.reuse, R8, R9 ;  /* 0x00000008090d7219 */ /* 0x040fe20000010e09 */
[----:B------:R-:W-:Y:S01]  /*02e0*/  IMAD.IADD R14, R14, 0x1, R3 ;  /* 0x000000010e0e7824 */ /* 0x000fe200078e0203 */
[----:B------:R-:W-:-:S02]  /*02f0*/  SHF.L.W.U32.HI R16, R9, R6, R9 ;  /* 0x0000000609107219 */ /* 0x000fc40000010e09 */
[-C--:B------:R-:W-:Y:S01]  /*0300*/  LOP3.LUT R12, R12, R3.reuse, RZ, 0x3c, !PT ;  /* 0x000000030c0c7212 */ /* 0x080fe200078e3cff */
[----:B------:R-:W-:Y:S01]  /*0310*/  IMAD.IADD R13, R13, 0x1, R2 ;  /* 0x000000010d0d7824 */ /* 0x000fe200078e0202 */
[----:B------:R-:W-:Y:S01]  /*0320*/  LOP3.LUT R15, R15, R2, RZ, 0x3c, !PT ;  /* 0x000000020f0f7212 */ /* 0x000fe200078e3cff */
[----:B------:R-:W-:Y:S01]  /*0330*/  IMAD.IADD R16, R16, 0x1, R3 ;  /* 0x0000000110107824 */ /* 0x000fe200078e0203 */
[-C--:B------:R-:W-:Y:S01]  /*0340*/  LOP3.LUT R14, R14, R3.reuse, RZ, 0x3c, !PT ;  /* 0x000000030e0e7212 */ /* 0x080fe200078e3cff */
[----:B------:R-:W-:Y:S01]  /*0350*/  IMAD R10, R11, R12, R10 ;  /* 0x0000000c0b0a7224 */ /* 0x000fe200078e020a */
[----:B------:R-:W-:Y:S02]  /*0360*/  LOP3.LUT R13, R13, R2, RZ, 0x3c, !PT ;  /* 0x000000020d0d7212 */ /* 0x000fe400078e3cff */
[----:B------:R-:W-:Y:S01]  /*0370*/  LOP3.LUT R16, R16, R3, RZ, 0x3c, !PT ;  /* 0x0000000310107212 */ /* 0x000fe200078e3cff */
[----:B------:R-:W-:-:S04]  /*0380*/  IMAD R10, R15, R14, R10 ;  /* 0x0000000e0f0a7224 */ /* 0x000fc800078e020a */
[----:B------:R-:W-:Y:S01]  /*0390*/  IMAD R9, R13, R16, R10 ;  /* 0x000000100d097224 */ /* 0x000fe200078e020a */
[----:B------:R-:W-:Y:S06]  /*03a0*/  @P0 BRA `(.L_x_2) ;  /* 0xfffffffc00740947 */ /* 0x000fec000383ffff */
[----:B------:R-:W-:-:S07]  /*03b0*/  VIADD R5, R5, 0xffffffff ;  /* 0xffffffff05057836 */ /* 0x000fce0000000000 */
.L_x_1:
[----:B------:R-:W-:-:S13]  /*03c0*/  ISETP.NE.AND P0, PT, R4, RZ, PT ;  /* 0x000000ff0400720c */ /* 0x000fda0003f05270 */
[----:B------:R-:W-:Y:S05]  /*03d0*/  @!P0 BRA `(.L_x_0) ;  /* 0x0000000000348947 */ /* 0x000fea0003800000 */
[----:B------:R-:W0:Y:S01]  /*03e0*/  LDC.64 R10, c[0x0][0x388] ;  /* 0x0000e200ff0a7b82 */ /* 0x000e220000000a00 */
[----:B------:R-:W-:-:S07]  /*03f0*/  IADD3 R4, PT, PT, -R4, RZ, RZ ;  /* 0x000000ff04047210 */ /* 0x000fce0007ffe1ff */
.L_x_3:
[----:B------:R-:W-:Y:S01]  /*0400*/  VIADD R4, R4, 0x1 ;  /* 0x0000000104047836 */ /* 0x000fe20000000000 */
[C-C-:B0-----:R-:W-:Y:S02]  /*0410*/  SHF.L.W.U32.HI R3, R5.reuse, R10, R5.reuse ;  /* 0x0000000a05037219 */ /* 0x141fe40000010e05 */
[C---:B------:R-:W-:Y:S01]  /*0420*/  SHF.L.W.U32.HI R2, R5.reuse, R11, R5 ;  /* 0x0000000b05027219 */ /* 0x040fe20000010e05 */
[----:B------:R-:W-:Y:S01]  /*0430*/  VIADD R5, R5, 0x1 ;  /* 0x0000000105057836 */ /* 0x000fe20000000000 */
[----:B------:R-:W-:Y:S01]  /*0440*/  ISETP.NE.AND P0, PT, R4, RZ, PT ;  /* 0x000000ff0400720c */ /* 0x000fe20003f05270 */
[----:B------:R-:W-:Y:S02]  /*0450*/  IMAD.IADD R3, R3, 0x1, R10 ;  /* 0x0000000103037824 */ /* 0x000fe400078e020a */
[----:B------:R-:W-:-:S03]  /*0460*/  IMAD.IADD R6, R2, 0x1, R11 ;  /* 0x0000000102067824 */ /* 0x000fc600078e020b */
[----:B------:R-:W-:Y:S02]  /*0470*/  LOP3.LUT R2, R3, R10, RZ, 0x3c, !PT ;  /* 0x0000000a03027212 */ /* 0x000fe400078e3cff */
[----:B------:R-:W-:-:S05]  /*0480*/  LOP3.LUT R6, R6, R11, RZ, 0x3c, !PT ;  /* 0x0000000b06067212 */ /* 0x000fca00078e3cff */
[----:B------:R-:W-:Y:S01]  /*0490*/  IMAD R9, R2, R6, R9 ;  /* 0x0000000602097224 */ /* 0x000fe200078e0209 */
[----:B------:R-:W-:Y:S06]  /*04a0*/  @P0 BRA `(.L_x_3) ;  /* 0xfffffffc00d40947 */ /* 0x000fec000383ffff */
.L_x_0:
[----:B------:R-:W0:Y:S02]  /*04b0*/  LDC.64 R2, c[0x0][0x380] ;  /* 0x0000e000ff027b82 */ /* 0x000e240000000a00 */
[----:B0-----:R-:W-:-:S05]  /*04c0*/  IMAD.WIDE.U32 R2, R0, 0x4, R2 ;  /* 0x0000000400027825 */ /* 0x001fca00078e0002 */
[----:B------:R-:W-:Y:S01]  /*04d0*/  STG.E desc[UR4][R2.64], R9 ;  /* 0x0000000902007986 */ /* 0x000fe2000c101904 */
[----:B------:R-:W-:Y:S05]  /*04e0*/  EXIT ;  /* 0x000000000000794d */ /* 0x000fea0003800000 */
.L_x_4:
[----:B------:R-:W-:-:S00]  /*04f0*/  BRA `(.L_x_4) ;  /* 0xfffffffc00fc7947 */ /* 0x000fc0000383ffff */
[----:B------:R-:W-:-:S00]  /*0500*/  NOP ;  /* 0x0000000000007918 */ /* 0x000fc00000000000 */
[----:B------:R-:W-:-:S00]  /*0510*/  NOP ;  /* 0x0000000000007918 */ /* 0x000fc00000000000 */
[----:B------:R-:W-:-:S00]  /*0520*/  NOP ;  /* 0x0000000000007918 */ /* 0x000fc00000000000 */
[----:B------:R-:W-:-:S00]  /*0530*/  NOP ;  /* 0x0000000000007918 */ /* 0x000fc00000000000 */
[----:B------:R-:W-:-:S00]  /*0540*/  NOP ;  /* 0x0000000000007918 */ /* 0x000fc00000000000 */
[----:B------:R-:W-:-:S00]  /*0550*/  NOP ;  /* 0x0000000000007918 */ /* 0x000fc00000000000 */
[----:B------:R-:W-:-:S00]  /*0560*/  NOP ;  /* 0x0000000000007918 */ /* 0x000fc00000000000 */
[----:B------:R-:W-:-:S00]  /*0570*/  NOP ;  /* 0x0000000000007918 */ /* 0x000fc00000000000 */
.L_x_5:


//--------------------- .nv.shared.reserved.0     --------------------------
	.section	.nv.shared.reserved.0,"aw",@nobits
	.weak		__nv_reservedSMEM_offset_0_alias
	.size		__nv_reservedSMEM_offset_0_alias, 0, 64
	.other		__nv_reservedSMEM_offset_0_alias,@"STO_CUDA_RESERVED_SHARED STV_DEFAULT"
__nv_reservedSMEM_offset_0_alias:
	.zero		0
	.zero		64


//--------------------- .nv.constant0._Z6vecDotPjjji --------------------------
	.section	.nv.constant0._Z6vecDotPjjji,"a",@progbits
	.sectionflags	@""
	.align	4
.nv.constant0._Z6vecDotPjjji:
	.zero		916


//--------------------- SYMBOLS --------------------------

	.type		.nv.reservedSmem.offset0,@object
	.size		.nv.reservedSmem.offset0,0x4
